	.headerflags	@"EF_CUDA_TEXMODE_UNIFIED EF_CUDA_64BIT_ADDRESS EF_CUDA_ACCELERATORS EF_CUDA_SM90 EF_CUDA_VIRTUAL_SM(EF_CUDA_SM90)"
	.elftype	@"ET_EXEC"


//--------------------- .nv.info                  --------------------------
	.section	.nv.info,"",@"SHT_CUDA_INFO"
	.align	4


	//----- nvinfo : EIATTR_REGCOUNT
	.align		4
        /*0000*/ 	.byte	0x04, 0x2f
        /*0002*/ 	.short	(.L_3 - .L_2)
	.align		4
.L_2:
        /*0004*/ 	.word	index@(triton_poi_fused__native_batch_norm_legit_no_training_convolution_relu_96)
        /*0008*/ 	.word	0x00000013


	//----- nvinfo : EIATTR_MIN_STACK_SIZE
	.align		4
.L_3:
        /*000c*/ 	.byte	0x04, 0x12
        /*000e*/ 	.short	(.L_5 - .L_4)
	.align		4
.L_4:
        /*0010*/ 	.word	index@(triton_poi_fused__native_batch_norm_legit_no_training_convolution_relu_96)
        /*0014*/ 	.word	0x00000000


	//----- nvinfo : EIATTR_FRAME_SIZE
	.align		4
.L_5:
        /*0018*/ 	.byte	0x04, 0x11
        /*001a*/ 	.short	(.L_7 - .L_6)
	.align		4
.L_6:
        /*001c*/ 	.word	index@(triton_poi_fused__native_batch_norm_legit_no_training_convolution_relu_96)
        /*0020*/ 	.word	0x00000000


	//----- nvinfo : EIATTR_MIN_STACK_SIZE
	.align		4
.L_7:
        /*0024*/ 	.byte	0x04, 0x12
        /*0026*/ 	.short	(.L_9 - .L_8)
	.align		4
.L_8:
        /*0028*/ 	.word	index@(triton_poi_fused__native_batch_norm_legit_no_training_convolution_relu_96)
        /*002c*/ 	.word	0x00000000
.L_9:


//--------------------- .nv.info.triton_poi_fused__native_batch_norm_legit_no_training_convolution_relu_96 --------------------------
	.section	.nv.info.triton_poi_fused__native_batch_norm_legit_no_training_convolution_relu_96,"",@"SHT_CUDA_INFO"
	.sectionflags	@""
	.align	4


	//----- nvinfo : EIATTR_CUDA_API_VERSION
	.align		4
        /*0000*/ 	.byte	0x04, 0x37
        /*0002*/ 	.short	(.L_11 - .L_10)
.L_10:
        /*0004*/ 	.word	0x0000007c


	//----- nvinfo : EIATTR_KPARAM_INFO
	.align		4
.L_11:
        /*0008*/ 	.byte	0x04, 0x17
        /*000a*/ 	.short	(.L_13 - .L_12)
.L_12:
        /*000c*/ 	.word	0x00000000
        /*0010*/ 	.short	0x0007
        /*0012*/ 	.short	0x0038
        /*0014*/ 	.byte	0x00, 0xf0, 0x11, 0x00


	//----- nvinfo : EIATTR_KPARAM_INFO
	.align		4
.L_13:
        /*0018*/ 	.byte	0x04, 0x17
        /*001a*/ 	.short	(.L_15 - .L_14)
.L_14:
        /*001c*/ 	.word	0x00000000
        /*0020*/ 	.short	0x0006
        /*0022*/ 	.short	0x0030
        /*0024*/ 	.byte	0x00, 0xf4, 0x21, 0x00


	//----- nvinfo : EIATTR_KPARAM_INFO
	.align		4
.L_15:
        /*0028*/ 	.byte	0x04, 0x17
        /*002a*/ 	.short	(.L_17 - .L_16)
.L_16:
        /*002c*/ 	.word	0x00000000
        /*0030*/ 	.short	0x0005
        /*0032*/ 	.short	0x0028
        /*0034*/ 	.byte	0x00, 0xf4, 0x21, 0x00


	//----- nvinfo : EIATTR_KPARAM_INFO
	.align		4
.L_17:
        /*0038*/ 	.byte	0x04, 0x17
        /*003a*/ 	.short	(.L_19 - .L_18)
.L_18:
        /*003c*/ 	.word	0x00000000
        /*0040*/ 	.short	0x0004
        /*0042*/ 	.short	0x0020
        /*0044*/ 	.byte	0x00, 0xf4, 0x21, 0x00


	//----- nvinfo : EIATTR_KPARAM_INFO
	.align		4
.L_19:
        /*0048*/ 	.byte	0x04, 0x17
        /*004a*/ 	.short	(.L_21 - .L_20)
.L_20:
        /*004c*/ 	.word	0x00000000
        /*0050*/ 	.short	0x0003
        /*0052*/ 	.short	0x0018
        /*0054*/ 	.byte	0x00, 0xf4, 0x21, 0x00


	//----- nvinfo : EIATTR_KPARAM_INFO
	.align		4
.L_21:
        /*0058*/ 	.byte	0x04, 0x17
        /*005a*/ 	.short	(.L_23 - .L_22)
.L_22:
        /*005c*/ 	.word	0x00000000
        /*0060*/ 	.short	0x0002
        /*0062*/ 	.short	0x0010
        /*0064*/ 	.byte	0x00, 0xf4, 0x21, 0x00


	//----- nvinfo : EIATTR_KPARAM_INFO
	.align		4
.L_23:
        /*0068*/ 	.byte	0x04, 0x17
        /*006a*/ 	.short	(.L_25 - .L_24)
.L_24:
        /*006c*/ 	.word	0x00000000
        /*0070*/ 	.short	0x0001
        /*0072*/ 	.short	0x0008
        /*0074*/ 	.byte	0x00, 0xf4, 0x21, 0x00


	//----- nvinfo : EIATTR_KPARAM_INFO
	.align		4
.L_25:
        /*0078*/ 	.byte	0x04, 0x17
        /*007a*/ 	.short	(.L_27 - .L_26)
.L_26:
        /*007c*/ 	.word	0x00000000
        /*0080*/ 	.short	0x0000
        /*0082*/ 	.short	0x0000
        /*0084*/ 	.byte	0x00, 0xf4, 0x21, 0x00


	//----- nvinfo : EIATTR_SPARSE_MMA_MASK
	.align		4
.L_27:
        /*0088*/ 	.byte	0x03, 0x50
        /*008a*/ 	.short	0x0000


	//----- nvinfo : EIATTR_MAXREG_COUNT
	.align		4
        /*008c*/ 	.byte	0x03, 0x1b
        /*008e*/ 	.short	0x00ff


	//----- nvinfo : EIATTR_EXIT_INSTR_OFFSETS
	.align		4
        /*0090*/ 	.byte	0x04, 0x1c
        /*0092*/ 	.short	(.L_29 - .L_28)


	//   ....[0]....
.L_28:
        /*0094*/ 	.word	0x00000340


	//----- nvinfo : EIATTR_REQNTID
	.align		4
.L_29:
        /*0098*/ 	.byte	0x04, 0x10
        /*009a*/ 	.short	(.L_31 - .L_30)
.L_30:
        /*009c*/ 	.word	0x00000080
        /*00a0*/ 	.word	0x00000001
        /*00a4*/ 	.word	0x00000001


	//----- nvinfo : EIATTR_CBANK_PARAM_SIZE
	.align		4
.L_31:
        /*00a8*/ 	.byte	0x03, 0x19
        /*00aa*/ 	.short	0x003c


	//----- nvinfo : EIATTR_PARAM_CBANK
	.align		4
        /*00ac*/ 	.byte	0x04, 0x0a
        /*00ae*/ 	.short	(.L_33 - .L_32)
	.align		4
.L_32:
        /*00b0*/ 	.word	index@(.nv.constant0.triton_poi_fused__native_batch_norm_legit_no_training_convolution_relu_96)
        /*00b4*/ 	.short	0x0210
        /*00b6*/ 	.short	0x003c


	//----- nvinfo : EIATTR_SW_WAR
	.align		4
.L_33:
        /*00b8*/ 	.byte	0x04, 0x36
        /*00ba*/ 	.short	(.L_35 - .L_34)
.L_34:
        /*00bc*/ 	.word	0x00000008
.L_35:


//--------------------- .nv.callgraph             --------------------------
	.section	.nv.callgraph,"",@"SHT_CUDA_CALLGRAPH"
	.align	4
	.sectionentsize	8
	.align		4
        /*0000*/ 	.word	0x00000000
	.align		4
        /*0004*/ 	.word	0xffffffff
	.align		4
        /*0008*/ 	.word	0x00000000
	.align		4
        /*000c*/ 	.word	0xfffffffe
	.align		4
        /*0010*/ 	.word	0x00000000
	.align		4
        /*0014*/ 	.word	0xfffffffd
	.align		4
        /*0018*/ 	.word	0x00000000
	.align		4
        /*001c*/ 	.word	0xfffffffc


//--------------------- .nv.constant4             --------------------------
	.section	.nv.constant4,"a",@progbits
	.align	8
	.align		8
.nv.constant4:
        /*0000*/ 	.dword	_$_str
	.align		8
        /*0008*/ 	.dword	_$_str_$_2


//--------------------- .text.triton_poi_fused__native_batch_norm_legit_no_training_convolution_relu_96 --------------------------
	.section	.text.triton_poi_fused__native_batch_norm_legit_no_training_convolution_relu_96,"ax",@progbits
	.align	128
        .global         triton_poi_fused__native_batch_norm_legit_no_training_convolution_relu_96
        .type           triton_poi_fused__native_batch_norm_legit_no_training_convolution_relu_96,@function
        .size           triton_poi_fused__native_batch_norm_legit_no_training_convolution_relu_96,(.L_x_1 - triton_poi_fused__native_batch_norm_legit_no_training_convolution_relu_96)
        .other          triton_poi_fused__native_batch_norm_legit_no_training_convolution_relu_96,@"STO_CUDA_ENTRY STV_DEFAULT"
triton_poi_fused__native_batch_norm_legit_no_training_convolution_relu_96:
.text.triton_poi_fused__native_batch_norm_legit_no_training_convolution_relu_96:
[----:B------:R-:W-:Y:S01]  /*0000*/  LDC R1, c[0x0][0x28] ;  /* 0x00000a00ff017b82 */ /* 0x000fe20000000800 */
[----:B------:R-:W1:Y:S07]  /*0010*/  S2R R0, SR_TID.X ;  /* 0x0000000000007919 */ /* 0x000e6e0000002100 */
[----:B------:R-:W2:Y:S01]  /*0020*/  LDC.64 R10, c[0x0][0x228] ;  /* 0x00008a00ff0a7b82 */ /* 0x000ea20000000a00 */
[----:B------:R-:W-:Y:S01]  /*0030*/  ULDC.64 UR4, c[0x0][0x208] ;  /* 0x0000820000047ab9 */ /* 0x000fe20000000a00 */
[----:B------:R-:W3:Y:S06]  /*0040*/  S2R R3, SR_CTAID.X ;  /* 0x0000000000037919 */ /* 0x000eec0000002500 */
[----:B------:R-:W4:Y:S08]  /*0050*/  LDC.64 R6, c[0x0][0x218] ;  /* 0x00008600ff067b82 */ /* 0x000f300000000a00 */
[----:B------:R-:W5:Y:S08]  /*0060*/  LDC.64 R8, c[0x0][0x220] ;  /* 0x00008800ff087b82 */ /* 0x000f700000000a00 */
[----:B------:R-:W5:Y:S01]  /*0070*/  LDC.64 R12, c[0x0][0x230] ;  /* 0x00008c00ff0c7b82 */ /* 0x000f620000000a00 */
[----:B-1----:R-:W-:-:S07]  /*0080*/  LOP3.LUT R0, R0, 0x7f, RZ, 0xc0, !PT ;  /* 0x0000007f00007812 */ /* 0x002fce00078ec0ff */
[----:B------:R-:W1:Y:S01]  /*0090*/  LDC.64 R4, c[0x0][0x238] ;  /* 0x00008e00ff047b82 */ /* 0x000e620000000a00 */
[----:B---3--:R-:W-:Y:S02]  /*00a0*/  SHF.R.S32.HI R2, RZ, 0x18, R3 ;  /* 0x00000018ff027819 */ /* 0x008fe40000011403 */
[----:B------:R-:W-:Y:S02]  /*00b0*/  LEA R0, R3, R0, 0x7 ;  /* 0x0000000003007211 */ /* 0x000fe400078e38ff */
[----:B------:R-:W-:-:S04]  /*00c0*/  SGXT R3, R2, 0x1 ;  /* 0x000000010203781a */ /* 0x000fc80000000200 */
[----:B------:R-:W-:-:S04]  /*00d0*/  LEA.HI R3, R3, R0, RZ, 0x6 ;  /* 0x0000000003037211 */ /* 0x000fc800078f30ff */
[----:B------:R-:W-:-:S04]  /*00e0*/  SHF.R.S32.HI R3, RZ, 0x6, R3 ;  /* 0x00000006ff037819 */ /* 0x000fc80000011403 */
[----:B------:R-:W-:-:S04]  /*00f0*/  LEA.HI R2, R3, R3, RZ, 0x7 ;  /* 0x0000000303027211 */ /* 0x000fc800078f38ff */
[----:B------:R-:W-:-:S04]  /*0100*/  LOP3.LUT R2, R2, 0xffffff80, RZ, 0xc0, !PT ;  /* 0xffffff8002027812 */ /* 0x000fc800078ec0ff */
[----:B------:R-:W-:Y:S02]  /*0110*/  IADD3 R15, R3, -R2, RZ ;  /* 0x80000002030f7210 */ /* 0x000fe40007ffe0ff */
[----:B------:R-:W3:Y:S03]  /*0120*/  LDC.64 R2, c[0x0][0x210] ;  /* 0x00008400ff027b82 */ /* 0x000ee60000000a00 */
[----:B--2---:R-:W-:-:S05]  /*0130*/  IMAD.WIDE R10, R15, 0x4, R10 ;  /* 0x000000040f0a7825 */ /* 0x004fca00078e020a */
[----:B------:R2:W2:Y:S01]  /*0140*/  LDG.E.EL R16, desc[UR4][R10.64] ;  /* 0x000000040a107981 */ /* 0x0004a2000c2e1900 */
[----:B----4-:R-:W-:-:S04]  /*0150*/  IMAD.WIDE R6, R15, 0x4, R6 ;  /* 0x000000040f067825 */ /* 0x010fc800078e0206 */
[C---:B-----5:R-:W-:Y:S02]  /*0160*/  IMAD.WIDE R8, R15.reuse, 0x4, R8 ;  /* 0x000000040f087825 */ /* 0x060fe400078e0208 */
[----:B------:R4:W5:Y:S02]  /*0170*/  LDG.E.EL R7, desc[UR4][R6.64] ;  /* 0x0000000406077981 */ /* 0x000964000c2e1900 */
[----:B---3--:R-:W-:Y:S02]  /*0180*/  IMAD.WIDE R2, R0, 0x4, R2 ;  /* 0x0000000400027825 */ /* 0x008fe400078e0202 */
[----:B------:R-:W3:Y:S04]  /*0190*/  LDG.E.EL R8, desc[UR4][R8.64] ;  /* 0x0000000408087981 */ /* 0x000ee8000c2e1900 */
[----:B------:R-:W5:Y:S01]  /*01a0*/  LDG.E R14, desc[UR4][R2.64] ;  /* 0x00000004020e7981 */ /* 0x000f62000c1e1900 */
[----:B0-2---:R-:W-:-:S04]  /*01b0*/  IMAD.WIDE R10, R15, 0x4, R12 ;  /* 0x000000040f0a7825 */ /* 0x005fc800078e020c */
[----:B-1----:R-:W-:Y:S02]  /*01c0*/  IMAD.WIDE R12, R15, 0x4, R4 ;  /* 0x000000040f0c7825 */ /* 0x002fe400078e0204 */
[----:B------:R-:W2:Y:S01]  /*01d0*/  LDG.E.EL R10, desc[UR4][R10.64] ;  /* 0x000000040a0a7981 */ /* 0x000ea2000c2e1900 */
[----:B----4-:R-:W-:Y:S01]  /*01e0*/  HFMA2.MMA R6, -RZ, RZ, 1.625, 0 ;  /* 0x3e800000ff067435 */ /* 0x010fe200000001ff */
[----:B------:R-:W0:Y:S02]  /*01f0*/  LDC.64 R4, c[0x0][0x240] ;  /* 0x00009000ff047b82 */ /* 0x000e240000000a00 */
[----:B------:R-:W2:Y:S01]  /*0200*/  LDG.E.EL R13, desc[UR4][R12.64] ;  /* 0x000000040c0d7981 */ /* 0x000ea2000c2e1900 */
[----:B0-----:R-:W-:-:S04]  /*0210*/  IMAD.WIDE R4, R0, 0x4, R4 ;  /* 0x0000000400047825 */ /* 0x001fc800078e0204 */
[----:B------:R-:W-:-:S04]  /*0220*/  FADD R16, R16, 9.9999997473787516356e-06 ;  /* 0x3727c5ac10107421 */ /* 0x000fc80000000000 */
[----:B------:R-:W0:Y:S02]  /*0230*/  MUFU.SQRT R15, R16 ;  /* 0x00000010000f7308 */ /* 0x000e240000002000 */
[C---:B0-----:R-:W-:Y:S02]  /*0240*/  FSETP.GT.AND P0, PT, R15.reuse, 8.50705917302346158658e+37, PT ;  /* 0x7e8000000f00780b */ /* 0x041fe40003f04000 */
[----:B------:R-:W-:-:S11]  /*0250*/  FSETP.GEU.AND P1, PT, R15, 1.175494350822287508e-38, PT ;  /* 0x008000000f00780b */ /* 0x000fd60003f2e000 */
[----:B------:R-:W-:-:S04]  /*0260*/  @P0 FMUL R15, R15, 0.25 ;  /* 0x3e8000000f0f0820 */ /* 0x000fc80000400000 */
[----:B------:R-:W-:-:S06]  /*0270*/  @!P1 FMUL R15, R15, 16777216 ;  /* 0x4b8000000f0f9820 */ /* 0x000fcc0000400000 */
[----:B------:R-:W0:Y:S01]  /*0280*/  MUFU.RCP R15, R15 ;  /* 0x0000000f000f7308 */ /* 0x000e220000001000 */
[----:B------:R-:W-:Y:S01]  /*0290*/  FSEL R6, R6, 1, P0 ;  /* 0x3f80000006067808 */ /* 0x000fe20000000000 */
[----:B-----5:R-:W-:-:S04]  /*02a0*/  FADD R7, R14, R7 ;  /* 0x000000070e077221 */ /* 0x020fc80000000000 */
[----:B------:R-:W-:Y:S01]  /*02b0*/  @!P1 FMUL R6, R6, 16777216 ;  /* 0x4b80000006069820 */ /* 0x000fe20000400000 */
[----:B---3--:R-:W-:-:S03]  /*02c0*/  FADD R8, -R8, R7 ;  /* 0x0000000708087221 */ /* 0x008fc60000000100 */
[----:B0-----:R-:W-:-:S04]  /*02d0*/  FMUL R9, R15, R6 ;  /* 0x000000060f097220 */ /* 0x001fc80000400000 */
[----:B------:R-:W-:-:S04]  /*02e0*/  FMUL R8, R8, R9 ;  /* 0x0000000908087220 */ /* 0x000fc80000400000 */
[----:B--2---:R-:W-:-:S05]  /*02f0*/  FFMA R8, R10, R8, R13 ;  /* 0x000000080a087223 */ /* 0x004fca000000000d */
[----:B------:R-:W-:-:S04]  /*0300*/  FSETP.GEU.AND P0, PT, R8, RZ, PT ;  /* 0x000000ff0800720b */ /* 0x000fc80003f0e000 */
[----:B------:R-:W-:Y:S01]  /*0310*/  FSEL R9, R8, RZ, P0 ;  /* 0x000000ff08097208 */ /* 0x000fe20000000000 */
[----:B------:R-:W-:Y:S04]  /*0320*/  STG.E desc[UR4][R2.64], R7 ;  /* 0x0000000702007986 */ /* 0x000fe8000c101904 */
[----:B------:R-:W-:Y:S01]  /*0330*/  STG.E desc[UR4][R4.64], R9 ;  /* 0x0000000904007986 */ /* 0x000fe2000c101904 */
[----:B------:R-:W-:Y:S05]  /*0340*/  EXIT ;  /* 0x000000000000794d */ /* 0x000fea0003800000 */
.L_x_0:
[----:B------:R-:W-:-:S00]  /*0350*/  BRA `(.L_x_0) ;  /* 0xfffffffc00fc7947 */ /* 0x000fc0000383ffff */
[----:B------:R-:W-:-:S00]  /*0360*/  NOP ;  /* 0x0000000000007918 */ /* 0x000fc00000000000 */
        /* <DEDUP_REMOVED lines=9> */
.L_x_1:


//--------------------- .nv.global.init           --------------------------
	.section	.nv.global.init,"aw",@progbits
.nv.global.init:
	.type		_$_str,@object
	.size		_$_str,(_$_str_$_2 - _$_str)
_$_str:
        /*0000*/ 	.byte	0x5f, 0x5f, 0x43, 0x55, 0x44, 0x41, 0x5f, 0x46, 0x54, 0x5a, 0x00
	.type		_$_str_$_2,@object
	.size		_$_str_$_2,(.L_1 - _$_str_$_2)
_$_str_$_2:
        /*000b*/ 	.byte	0x5f, 0x5f, 0x43, 0x55, 0x44, 0x41, 0x5f, 0x50, 0x52, 0x45, 0x43, 0x5f, 0x53, 0x51, 0x52, 0x54
        /*001b*/ 	.byte	0x00
.L_1:


//--------------------- .nv.constant0.triton_poi_fused__native_batch_norm_legit_no_training_convolution_relu_96 --------------------------
	.section	.nv.constant0.triton_poi_fused__native_batch_norm_legit_no_training_convolution_relu_96,"a",@progbits
	.sectionflags	@""
	.align	4
.nv.constant0.triton_poi_fused__native_batch_norm_legit_no_training_convolution_relu_96:
	.zero		588
